//
// Generated by NVIDIA NVVM Compiler
//
// Compiler Build ID: CL-36424714
// Cuda compilation tools, release 13.0, V13.0.88
// Based on NVVM 20.0.0
//

.version 9.0
.target sm_100
.address_size 64

	// .globl	default_function_kernel

.visible .entry default_function_kernel(
	.param .u64 .ptr .align 1 default_function_kernel_param_0,
	.param .u64 .ptr .align 1 default_function_kernel_param_1
)
.maxntid 8
{
	.reg .pred 	%p<6>;
	.reg .b16 	%rs<13>;
	.reg .b32 	%r<18>;
	.reg .b32 	%f<2>;
	.reg .b64 	%rd<9>;

	ld.param.u64 	%rd1, [default_function_kernel_param_0];
	ld.param.u64 	%rd2, [default_function_kernel_param_1];
	mov.u32 	%r9, %ctaid.x;
	shl.b32 	%r10, %r9, 3;
	mov.u32 	%r11, %tid.x;
	or.b32  	%r1, %r10, %r11;
	setp.gt.u32 	%p1, %r1, 356;
	@%p1 bra 	$L__BB0_10;
	setp.lt.u32 	%p2, %r1, 323;
	@%p2 bra 	$L__BB0_3;
	cvt.u16.u32 	%rs5, %r1;
	mul.hi.u16 	%rs6, %rs5, -3855;
	shr.u16 	%rs7, %rs6, 4;
	sub.s16 	%rs8, 36, %rs7;
	cvt.u32.u16 	%r16, %rs8;
	bra.uni 	$L__BB0_5;
$L__BB0_3:
	setp.lt.u32 	%p3, %r1, 17;
	mov.b32 	%r16, 0;
	@%p3 bra 	$L__BB0_5;
	cvt.u16.u32 	%rs2, %r1;
	mul.hi.u16 	%rs3, %rs2, -3855;
	shr.u16 	%rs4, %rs3, 4;
	cvt.u32.u16 	%r13, %rs4;
	add.s32 	%r16, %r13, -1;
$L__BB0_5:
	cvt.u16.u32 	%rs9, %r1;
	mul.hi.u16 	%rs10, %rs9, -3855;
	shr.u16 	%rs11, %rs10, 4;
	mul.lo.s16 	%rs12, %rs11, 17;
	sub.s16 	%rs1, %rs9, %rs12;
	cvt.u32.u16 	%r5, %rs1;
	setp.eq.s16 	%p4, %rs1, 16;
	mov.b32 	%r17, 13;
	@%p4 bra 	$L__BB0_9;
	setp.gt.u16 	%p5, %rs1, 1;
	@%p5 bra 	$L__BB0_8;
	sub.s32 	%r17, 1, %r5;
	bra.uni 	$L__BB0_9;
$L__BB0_8:
	add.s32 	%r17, %r5, -2;
$L__BB0_9:
	mad.lo.s32 	%r15, %r16, 14, %r17;
	cvta.to.global.u64 	%rd3, %rd2;
	mul.wide.u32 	%rd4, %r15, 4;
	add.s64 	%rd5, %rd3, %rd4;
	ld.global.nc.f32 	%f1, [%rd5];
	cvta.to.global.u64 	%rd6, %rd1;
	mul.wide.u32 	%rd7, %r1, 4;
	add.s64 	%rd8, %rd6, %rd7;
	st.global.f32 	[%rd8], %f1;
$L__BB0_10:
	ret;

}


// ===== COMPILED SASS (sm_100) =====

	.target	sm_100

	.elftype	@"ET_EXEC"


//--------------------- .note.nv.tkinfo           --------------------------
	.section	.note.nv.tkinfo,"",@"SHT_NOTE"
	.sectionflags	@"SHF_NOTE_NV_TKINFO"
	.tkinfo
        /*0018*/ 	.word	0x00000002
        /*0030*/ 	.string	""
        /*0030*/ 	.string	"ptxas"
        /*0030*/ 	.string	"Cuda compilation tools, release 13.0, V13.0.88"
        /*0030*/ 	.string	"Build cuda_13.0.r13.0/compiler.36424714_0"
        /*0030*/ 	.string	"-arch sm_100 -m 64 "



//--------------------- .note.nv.cuinfo           --------------------------
	.section	.note.nv.cuinfo,"",@"SHT_NOTE"
	.sectionflags	@"SHF_NOTE_NV_CUINFO"
        /*0018*/ 	.short	0x0002
        /*001a*/ 	.short	0x0064
        /*001c*/ 	.short	0x0082
	.zero		2


//--------------------- .nv.info                  --------------------------
	.section	.nv.info,"",@"SHT_CUDA_INFO"
	.align	4


	//----- nvinfo : EIATTR_REGCOUNT
	.align		4
        /*0000*/ 	.byte	0x04, 0x2f
        /*0002*/ 	.short	(.L_1 - .L_0)
	.align		4
.L_0:
        /*0004*/ 	.word	index@(default_function_kernel)
        /*0008*/ 	.word	0x0000000a


	//----- nvinfo : EIATTR_FRAME_SIZE
	.align		4
.L_1:
        /*000c*/ 	.byte	0x04, 0x11
        /*000e*/ 	.short	(.L_3 - .L_2)
	.align		4
.L_2:
        /*0010*/ 	.word	index@(default_function_kernel)
        /*0014*/ 	.word	0x00000000


	//----- nvinfo : EIATTR_MIN_STACK_SIZE
	.align		4
.L_3:
        /*0018*/ 	.byte	0x04, 0x12
        /*001a*/ 	.short	(.L_5 - .L_4)
	.align		4
.L_4:
        /*001c*/ 	.word	index@(default_function_kernel)
        /*0020*/ 	.word	0x00000000
.L_5:


//--------------------- .nv.compat                --------------------------
	.section	.nv.compat,"",@"SHT_CUDA_COMPAT_INFO"
	.align	4
        /*0000*/ 	.byte	0x02, 0x09, 0x00, 0x00, 0x02, 0x02, 0x01, 0x00, 0x02, 0x05, 0x05, 0x00, 0x03, 0x07, 0x01, 0x01
        /*0010*/ 	.byte	0x02, 0x03, 0x00, 0x00, 0x02, 0x06, 0x01, 0x00, 0x04, 0x0b, 0x08, 0x00, 0x09, 0x00, 0x00, 0x00
        /*0020*/ 	.byte	0x00, 0x00, 0x00, 0x00


//--------------------- .nv.info.default_function_kernel --------------------------
	.section	.nv.info.default_function_kernel,"",@"SHT_CUDA_INFO"
	.sectionflags	@""
	.align	4


	//----- nvinfo : EIATTR_CUDA_API_VERSION
	.align		4
        /*0000*/ 	.byte	0x04, 0x37
        /*0002*/ 	.short	(.L_7 - .L_6)
.L_6:
        /*0004*/ 	.word	0x00000082


	//----- nvinfo : EIATTR_KPARAM_INFO
	.align		4
.L_7:
        /*0008*/ 	.byte	0x04, 0x17
        /*000a*/ 	.short	(.L_9 - .L_8)
.L_8:
        /*000c*/ 	.word	0x00000000
        /*0010*/ 	.short	0x0001
        /*0012*/ 	.short	0x0008
        /*0014*/ 	.byte	0x00, 0xf5, 0x21, 0x00


	//----- nvinfo : EIATTR_KPARAM_INFO
	.align		4
.L_9:
        /*0018*/ 	.byte	0x04, 0x17
        /*001a*/ 	.short	(.L_11 - .L_10)
.L_10:
        /*001c*/ 	.word	0x00000000
        /*0020*/ 	.short	0x0000
        /*0022*/ 	.short	0x0000
        /*0024*/ 	.byte	0x00, 0xf5, 0x21, 0x00


	//----- nvinfo : EIATTR_SPARSE_MMA_MASK
	.align		4
.L_11:
        /*0028*/ 	.byte	0x03, 0x50
        /*002a*/ 	.short	0x0000


	//----- nvinfo : EIATTR_MAXREG_COUNT
	.align		4
        /*002c*/ 	.byte	0x03, 0x1b
        /*002e*/ 	.short	0x00ff


	//----- nvinfo : EIATTR_MERCURY_ISA_VERSION
	.align		4
        /*0030*/ 	.byte	0x03, 0x5f
        /*0032*/ 	.short	0x0101


	//----- nvinfo : EIATTR_VRC_CTA_INIT_COUNT
	.align		4
        /*0034*/ 	.byte	0x02, 0x4a
	.zero		1
	.zero		1


	//----- nvinfo : EIATTR_EXIT_INSTR_OFFSETS
	.align		4
        /*0038*/ 	.byte	0x04, 0x1c
        /*003a*/ 	.short	(.L_13 - .L_12)


	//   ....[0]....
.L_12:
        /*003c*/ 	.word	0x00000060


	//   ....[1]....
        /*0040*/ 	.word	0x00000310


	//----- nvinfo : EIATTR_MAX_THREADS
	.align		4
.L_13:
        /*0044*/ 	.byte	0x04, 0x05
        /*0046*/ 	.short	(.L_15 - .L_14)
.L_14:
        /*0048*/ 	.word	0x00000008
        /*004c*/ 	.word	0x00000001
        /*0050*/ 	.word	0x00000001


	//----- nvinfo : EIATTR_CRS_STACK_SIZE
	.align		4
.L_15:
        /*0054*/ 	.byte	0x04, 0x1e
        /*0056*/ 	.short	(.L_17 - .L_16)
.L_16:
        /*0058*/ 	.word	0x00000000


	//----- nvinfo : EIATTR_CBANK_PARAM_SIZE
	.align		4
.L_17:
        /*005c*/ 	.byte	0x03, 0x19
        /*005e*/ 	.short	0x0010


	//----- nvinfo : EIATTR_PARAM_CBANK
	.align		4
        /*0060*/ 	.byte	0x04, 0x0a
        /*0062*/ 	.short	(.L_19 - .L_18)
	.align		4
.L_18:
        /*0064*/ 	.word	index@(.nv.constant0.default_function_kernel)
        /*0068*/ 	.short	0x0380
        /*006a*/ 	.short	0x0010


	//----- nvinfo : EIATTR_SW_WAR
	.align		4
.L_19:
        /*006c*/ 	.byte	0x04, 0x36
        /*006e*/ 	.short	(.L_21 - .L_20)
.L_20:
        /*0070*/ 	.word	0x00000008
.L_21:


//--------------------- .nv.callgraph             --------------------------
	.section	.nv.callgraph,"",@"SHT_CUDA_CALLGRAPH"
	.align	4
	.sectionentsize	8
	.align		4
        /*0000*/ 	.word	0x00000000
	.align		4
        /*0004*/ 	.word	0xffffffff
	.align		4
        /*0008*/ 	.word	0x00000000
	.align		4
        /*000c*/ 	.word	0xfffffffe
	.align		4
        /*0010*/ 	.word	0x00000000
	.align		4
        /*0014*/ 	.word	0xfffffffd
	.align		4
        /*0018*/ 	.word	0x00000000
	.align		4
        /*001c*/ 	.word	0xfffffffc


//--------------------- .text.default_function_kernel --------------------------
	.section	.text.default_function_kernel,"ax",@progbits
	.align	128
        .global         default_function_kernel
        .type           default_function_kernel,@function
        .size           default_function_kernel,(.L_x_5 - default_function_kernel)
        .other          default_function_kernel,@"STO_CUDA_ENTRY STV_DEFAULT"
default_function_kernel:
.text.default_function_kernel:
[----:B------:R-:W-:Y:S01]  /*0000*/  LDC R1, c[0x0][0x37c] ;  /* 0x0000df00ff017b82 */ /* 0x000fe20000000800 */
[----:B------:R-:W0:Y:S07]  /*0010*/  S2R R7, SR_TID.X ;  /* 0x0000000000077919 */ /* 0x000e2e0000002100 */
[----:B------:R-:W1:Y:S02]  /*0020*/  S2UR UR4, SR_CTAID.X ;  /* 0x00000000000479c3 */ /* 0x000e640000002500 */
[----:B-1----:R-:W-:-:S06]  /*0030*/  USHF.L.U32 UR4, UR4, 0x3, URZ ;  /* 0x0000000304047899 */ /* 0x002fcc00080006ff */
[----:B0-----:R-:W-:-:S04]  /*0040*/  LOP3.LUT R7, R7, UR4, RZ, 0xfc, !PT ;  /* 0x0000000407077c12 */ /* 0x001fc8000f8efcff */
[----:B------:R-:W-:-:S13]  /*0050*/  ISETP.GT.U32.AND P0, PT, R7, 0x164, PT ;  /* 0x000001640700780c */ /* 0x000fda0003f04070 */
[----:B------:R-:W-:Y:S05]  /*0060*/  @P0 EXIT ;  /* 0x000000000000094d */ /* 0x000fea0003800000 */
[C---:B------:R-:W-:Y:S01]  /*0070*/  LOP3.LUT R0, R7.reuse, 0xffff, RZ, 0xc0, !PT ;  /* 0x0000ffff07007812 */ /* 0x040fe200078ec0ff */
[----:B------:R-:W0:Y:S01]  /*0080*/  LDC.64 R2, c[0x0][0x388] ;  /* 0x0000e200ff027b82 */ /* 0x000e220000000a00 */
[----:B------:R-:W-:Y:S01]  /*0090*/  ISETP.GE.U32.AND P1, PT, R7, 0x143, PT ;  /* 0x000001430700780c */ /* 0x000fe20003f26070 */
[----:B------:R-:W1:Y:S01]  /*00a0*/  LDCU.64 UR4, c[0x0][0x358] ;  /* 0x00006b00ff0477ac */ /* 0x000e620008000a00 */
[----:B------:R-:W-:Y:S01]  /*00b0*/  BSSY.RECONVERGENT B0, `(.L_x_0) ;  /* 0x0000018000007945 */ /* 0x000fe20003800200 */
[----:B------:R-:W-:-:S05]  /*00c0*/  IMAD R0, R0, 0xf0f1, RZ ;  /* 0x0000f0f100007824 */ /* 0x000fca00078e02ff */
[----:B------:R-:W-:-:S04]  /*00d0*/  SHF.R.U32.HI R0, RZ, 0x14, R0 ;  /* 0x00000014ff007819 */ /* 0x000fc80000011600 */
[----:B------:R-:W-:-:S05]  /*00e0*/  PRMT R0, R0, 0x9910, RZ ;  /* 0x0000991000007816 */ /* 0x000fca00000000ff */
[----:B------:R-:W-:-:S04]  /*00f0*/  IMAD R0, R0, 0x11, RZ ;  /* 0x0000001100007824 */ /* 0x000fc800078e02ff */
[----:B------:R-:W-:Y:S01]  /*0100*/  IMAD.MOV R4, RZ, RZ, -R0 ;  /* 0x000000ffff047224 */ /* 0x000fe200078e0a00 */
[----:B------:R-:W-:-:S04]  /*0110*/  @P1 LOP3.LUT R0, R7, 0xffff, RZ, 0xc0, !PT ;  /* 0x0000ffff07001812 */ /* 0x000fc800078ec0ff */
[----:B------:R-:W-:Y:S01]  /*0120*/  PRMT R4, R4, 0x7710, RZ ;  /* 0x0000771004047816 */ /* 0x000fe200000000ff */
[----:B------:R-:W-:-:S04]  /*0130*/  @P1 IMAD R0, R0, 0xf0f1, RZ ;  /* 0x0000f0f100001824 */ /* 0x000fc800078e02ff */
[----:B------:R-:W-:Y:S01]  /*0140*/  IMAD.IADD R4, R7, 0x1, R4 ;  /* 0x0000000107047824 */ /* 0x000fe200078e0204 */
[----:B------:R-:W-:-:S04]  /*0150*/  @P1 SHF.R.U32.HI R0, RZ, 0x14, R0 ;  /* 0x00000014ff001819 */ /* 0x000fc80000011600 */
[----:B------:R-:W-:Y:S01]  /*0160*/  PRMT R5, R4, 0x9910, RZ ;  /* 0x0000991004057816 */ /* 0x000fe200000000ff */
[----:B------:R-:W-:-:S03]  /*0170*/  @P1 IMAD.MOV R0, RZ, RZ, -R0 ;  /* 0x000000ffff001224 */ /* 0x000fc600078e0a00 */
[----:B------:R-:W-:Y:S01]  /*0180*/  ISETP.NE.AND P0, PT, R5, 0x10, PT ;  /* 0x000000100500780c */ /* 0x000fe20003f05270 */
[----:B------:R-:W-:Y:S01]  /*0190*/  IMAD.MOV.U32 R5, RZ, RZ, 0xd ;  /* 0x0000000dff057424 */ /* 0x000fe200078e00ff */
[----:B------:R-:W-:-:S05]  /*01a0*/  @P1 PRMT R0, R0, 0x7710, RZ ;  /* 0x0000771000001816 */ /* 0x000fca00000000ff */
[----:B------:R-:W-:-:S05]  /*01b0*/  @P1 VIADD R0, R0, 0x24 ;  /* 0x0000002400001836 */ /* 0x000fca0000000000 */
[----:B------:R-:W-:Y:S01]  /*01c0*/  @P1 LOP3.LUT R0, R0, 0xffff, RZ, 0xc0, !PT ;  /* 0x0000ffff00001812 */ /* 0x000fe200078ec0ff */
[----:B01----:R-:W-:Y:S06]  /*01d0*/  @P1 BRA `(.L_x_1) ;  /* 0x0000000000141947 */ /* 0x003fec0003800000 */
[----:B------:R-:W-:-:S13]  /*01e0*/  ISETP.GE.U32.AND P1, PT, R7, 0x11, PT ;  /* 0x000000110700780c */ /* 0x000fda0003f26070 */
[----:B------:R-:W-:-:S05]  /*01f0*/  @P1 LOP3.LUT R0, R7, 0xffff, RZ, 0xc0, !PT ;  /* 0x0000ffff07001812 */ /* 0x000fca00078ec0ff */
[----:B------:R-:W-:Y:S02]  /*0200*/  @P1 IMAD R6, R0, 0xf0f1, RZ ;  /* 0x0000f0f100061824 */ /* 0x000fe400078e02ff */
[----:B------:R-:W-:-:S03]  /*0210*/  IMAD.MOV.U32 R0, RZ, RZ, RZ ;  /* 0x000000ffff007224 */ /* 0x000fc600078e00ff */
[----:B------:R-:W-:-:S07]  /*0220*/  @P1 LEA.HI R0, R6, 0xffffffff, RZ, 0xc ;  /* 0xffffffff06001811 */ /* 0x000fce00078f60ff */
.L_x_1:
[----:B------:R-:W-:Y:S05]  /*0230*/  BSYNC.RECONVERGENT B0 ;  /* 0x0000000000007941 */ /* 0x000fea0003800200 */
.L_x_0:
[----:B------:R-:W-:Y:S04]  /*0240*/  BSSY.RECONVERGENT B0, `(.L_x_2) ;  /* 0x0000006000007945 */ /* 0x000fe80003800200 */
[----:B------:R-:W-:Y:S05]  /*0250*/  @!P0 BRA `(.L_x_3) ;  /* 0x0000000000108947 */ /* 0x000fea0003800000 */
[----:B------:R-:W-:-:S04]  /*0260*/  LOP3.LUT R4, R4, 0xffff, RZ, 0xc0, !PT ;  /* 0x0000ffff04047812 */ /* 0x000fc800078ec0ff */
[----:B------:R-:W-:-:S13]  /*0270*/  ISETP.GT.U32.AND P0, PT, R4, 0x1, PT ;  /* 0x000000010400780c */ /* 0x000fda0003f04070 */
[C---:B------:R-:W-:Y:S01]  /*0280*/  @!P0 IADD3 R5, PT, PT, -R4.reuse, 0x1, RZ ;  /* 0x0000000104058810 */ /* 0x040fe20007ffe1ff */
[----:B------:R-:W-:-:S07]  /*0290*/  @P0 VIADD R5, R4, 0xfffffffe ;  /* 0xfffffffe04050836 */ /* 0x000fce0000000000 */
.L_x_3:
[----:B------:R-:W-:Y:S05]  /*02a0*/  BSYNC.RECONVERGENT B0 ;  /* 0x0000000000007941 */ /* 0x000fea0003800200 */
.L_x_2:
[----:B------:R-:W-:-:S04]  /*02b0*/  IMAD R5, R0, 0xe, R5 ;  /* 0x0000000e00057824 */ /* 0x000fc800078e0205 */
[----:B------:R-:W-:Y:S02]  /*02c0*/  IMAD.WIDE.U32 R2, R5, 0x4, R2 ;  /* 0x0000000405027825 */ /* 0x000fe400078e0002 */
[----:B------:R-:W0:Y:S04]  /*02d0*/  LDC.64 R4, c[0x0][0x380] ;  /* 0x0000e000ff047b82 */ /* 0x000e280000000a00 */
[----:B------:R-:W2:Y:S01]  /*02e0*/  LDG.E.CONSTANT R3, desc[UR4][R2.64] ;  /* 0x0000000402037981 */ /* 0x000ea2000c1e9900 */
[----:B0-----:R-:W-:-:S05]  /*02f0*/  IMAD.WIDE.U32 R4, R7, 0x4, R4 ;  /* 0x0000000407047825 */ /* 0x001fca00078e0004 */
[----:B--2---:R-:W-:Y:S01]  /*0300*/  STG.E desc[UR4][R4.64], R3 ;  /* 0x0000000304007986 */ /* 0x004fe2000c101904 */
[----:B------:R-:W-:Y:S05]  /*0310*/  EXIT ;  /* 0x000000000000794d */ /* 0x000fea0003800000 */
.L_x_4:
[----:B------:R-:W-:-:S00]  /*0320*/  BRA `(.L_x_4) ;  /* 0xfffffffc00fc7947 */ /* 0x000fc0000383ffff */
[----:B------:R-:W-:-:S00]  /*0330*/  NOP ;  /* 0x0000000000007918 */ /* 0x000fc00000000000 */
        /* <DEDUP_REMOVED lines=12> */
.L_x_5:


//--------------------- .nv.shared.reserved.0     --------------------------
	.section	.nv.shared.reserved.0,"aw",@nobits
	.weak		__nv_reservedSMEM_offset_0_alias
	.size		__nv_reservedSMEM_offset_0_alias, 0, 64
	.other		__nv_reservedSMEM_offset_0_alias,@"STO_CUDA_RESERVED_SHARED STV_DEFAULT"
__nv_reservedSMEM_offset_0_alias:
	.zero		0
	.zero		64


//--------------------- .nv.constant0.default_function_kernel --------------------------
	.section	.nv.constant0.default_function_kernel,"a",@progbits
	.sectionflags	@""
	.align	4
.nv.constant0.default_function_kernel:
	.zero		912


//--------------------- SYMBOLS --------------------------

	.type		.nv.reservedSmem.offset0,@object
	.size		.nv.reservedSmem.offset0,0x4
